	.headerflags	@"EF_CUDA_TEXMODE_UNIFIED EF_CUDA_64BIT_ADDRESS EF_CUDA_ACCELERATORS EF_CUDA_SM90 EF_CUDA_VIRTUAL_SM(EF_CUDA_SM90)"
	.elftype	@"ET_EXEC"


//--------------------- .nv.info                  --------------------------
	.section	.nv.info,"",@"SHT_CUDA_INFO"
	.align	4


	//----- nvinfo : EIATTR_REGCOUNT
	.align		4
        /*0000*/ 	.byte	0x04, 0x2f
        /*0002*/ 	.short	(.L_20 - .L_19)
	.align		4
.L_19:
        /*0004*/ 	.word	index@(triton_poi_fused_grid_sampler_2d_3)
        /*0008*/ 	.word	0x00000035


	//----- nvinfo : EIATTR_MIN_STACK_SIZE
	.align		4
.L_20:
        /*000c*/ 	.byte	0x04, 0x12
        /*000e*/ 	.short	(.L_22 - .L_21)
	.align		4
.L_21:
        /*0010*/ 	.word	index@(triton_poi_fused_grid_sampler_2d_3)
        /*0014*/ 	.word	0x00000000


	//----- nvinfo : EIATTR_FRAME_SIZE
	.align		4
.L_22:
        /*0018*/ 	.byte	0x04, 0x11
        /*001a*/ 	.short	(.L_24 - .L_23)
	.align		4
.L_23:
        /*001c*/ 	.word	index@(triton_poi_fused_grid_sampler_2d_3)
        /*0020*/ 	.word	0x00000000


	//----- nvinfo : EIATTR_MIN_STACK_SIZE
	.align		4
.L_24:
        /*0024*/ 	.byte	0x04, 0x12
        /*0026*/ 	.short	(.L_26 - .L_25)
	.align		4
.L_25:
        /*0028*/ 	.word	index@(triton_poi_fused_grid_sampler_2d_3)
        /*002c*/ 	.word	0x00000000
.L_26:


//--------------------- .nv.info.triton_poi_fused_grid_sampler_2d_3 --------------------------
	.section	.nv.info.triton_poi_fused_grid_sampler_2d_3,"",@"SHT_CUDA_INFO"
	.sectionflags	@""
	.align	4


	//----- nvinfo : EIATTR_CUDA_API_VERSION
	.align		4
        /*0000*/ 	.byte	0x04, 0x37
        /*0002*/ 	.short	(.L_28 - .L_27)
.L_27:
        /*0004*/ 	.word	0x0000007c


	//----- nvinfo : EIATTR_KPARAM_INFO
	.align		4
.L_28:
        /*0008*/ 	.byte	0x04, 0x17
        /*000a*/ 	.short	(.L_30 - .L_29)
.L_29:
        /*000c*/ 	.word	0x00000000
        /*0010*/ 	.short	0x0008
        /*0012*/ 	.short	0x0040
        /*0014*/ 	.byte	0x00, 0xf0, 0x11, 0x00


	//----- nvinfo : EIATTR_KPARAM_INFO
	.align		4
.L_30:
        /*0018*/ 	.byte	0x04, 0x17
        /*001a*/ 	.short	(.L_32 - .L_31)
.L_31:
        /*001c*/ 	.word	0x00000000
        /*0020*/ 	.short	0x0007
        /*0022*/ 	.short	0x0038
        /*0024*/ 	.byte	0x00, 0xf4, 0x21, 0x00


	//----- nvinfo : EIATTR_KPARAM_INFO
	.align		4
.L_32:
        /*0028*/ 	.byte	0x04, 0x17
        /*002a*/ 	.short	(.L_34 - .L_33)
.L_33:
        /*002c*/ 	.word	0x00000000
        /*0030*/ 	.short	0x0006
        /*0032*/ 	.short	0x0030
        /*0034*/ 	.byte	0x00, 0xf4, 0x21, 0x00


	//----- nvinfo : EIATTR_KPARAM_INFO
	.align		4
.L_34:
        /*0038*/ 	.byte	0x04, 0x17
        /*003a*/ 	.short	(.L_36 - .L_35)
.L_35:
        /*003c*/ 	.word	0x00000000
        /*0040*/ 	.short	0x0005
        /*0042*/ 	.short	0x0028
        /*0044*/ 	.byte	0x00, 0xf4, 0x21, 0x00


	//----- nvinfo : EIATTR_KPARAM_INFO
	.align		4
.L_36:
        /*0048*/ 	.byte	0x04, 0x17
        /*004a*/ 	.short	(.L_38 - .L_37)
.L_37:
        /*004c*/ 	.word	0x00000000
        /*0050*/ 	.short	0x0004
        /*0052*/ 	.short	0x0020
        /*0054*/ 	.byte	0x00, 0xf4, 0x21, 0x00


	//----- nvinfo : EIATTR_KPARAM_INFO
	.align		4
.L_38:
        /*0058*/ 	.byte	0x04, 0x17
        /*005a*/ 	.short	(.L_40 - .L_39)
.L_39:
        /*005c*/ 	.word	0x00000000
        /*0060*/ 	.short	0x0003
        /*0062*/ 	.short	0x0018
        /*0064*/ 	.byte	0x00, 0xf4, 0x21, 0x00


	//----- nvinfo : EIATTR_KPARAM_INFO
	.align		4
.L_40:
        /*0068*/ 	.byte	0x04, 0x17
        /*006a*/ 	.short	(.L_42 - .L_41)
.L_41:
        /*006c*/ 	.word	0x00000000
        /*0070*/ 	.short	0x0002
        /*0072*/ 	.short	0x0010
        /*0074*/ 	.byte	0x00, 0xf4, 0x21, 0x00


	//----- nvinfo : EIATTR_KPARAM_INFO
	.align		4
.L_42:
        /*0078*/ 	.byte	0x04, 0x17
        /*007a*/ 	.short	(.L_44 - .L_43)
.L_43:
        /*007c*/ 	.word	0x00000000
        /*0080*/ 	.short	0x0001
        /*0082*/ 	.short	0x0008
        /*0084*/ 	.byte	0x00, 0xf4, 0x21, 0x00


	//----- nvinfo : EIATTR_KPARAM_INFO
	.align		4
.L_44:
        /*0088*/ 	.byte	0x04, 0x17
        /*008a*/ 	.short	(.L_46 - .L_45)
.L_45:
        /*008c*/ 	.word	0x00000000
        /*0090*/ 	.short	0x0000
        /*0092*/ 	.short	0x0000
        /*0094*/ 	.byte	0x00, 0xf4, 0x21, 0x00


	//----- nvinfo : EIATTR_SPARSE_MMA_MASK
	.align		4
.L_46:
        /*0098*/ 	.byte	0x03, 0x50
        /*009a*/ 	.short	0x0000


	//----- nvinfo : EIATTR_MAXREG_COUNT
	.align		4
        /*009c*/ 	.byte	0x03, 0x1b
        /*009e*/ 	.short	0x00ff


	//----- nvinfo : EIATTR_EXTERNS
	.align		4
        /*00a0*/ 	.byte	0x04, 0x0f
        /*00a2*/ 	.short	(.L_48 - .L_47)


	//   ....[0]....
	.align		4
.L_47:
        /*00a4*/ 	.word	index@(__assertfail)


	//----- nvinfo : EIATTR_SYSCALL_OFFSETS
	.align		4
.L_48:
        /*00a8*/ 	.byte	0x04, 0x46
        /*00aa*/ 	.short	(.L_50 - .L_49)


	//   ....[0]....
.L_49:
        /*00ac*/ 	.word	0x00000500


	//   ....[1]....
        /*00b0*/ 	.word	0x00000750


	//   ....[2]....
        /*00b4*/ 	.word	0x00000b60


	//   ....[3]....
        /*00b8*/ 	.word	0x00000db0


	//   ....[4]....
        /*00bc*/ 	.word	0x00001120


	//   ....[5]....
        /*00c0*/ 	.word	0x00001370


	//----- nvinfo : EIATTR_EXIT_INSTR_OFFSETS
	.align		4
.L_50:
        /*00c4*/ 	.byte	0x04, 0x1c
        /*00c6*/ 	.short	(.L_52 - .L_51)


	//   ....[0]....
.L_51:
        /*00c8*/ 	.word	0x000018a0


	//----- nvinfo : EIATTR_REQNTID
	.align		4
.L_52:
        /*00cc*/ 	.byte	0x04, 0x10
        /*00ce*/ 	.short	(.L_54 - .L_53)
.L_53:
        /*00d0*/ 	.word	0x00000080
        /*00d4*/ 	.word	0x00000001
        /*00d8*/ 	.word	0x00000001


	//----- nvinfo : EIATTR_CRS_STACK_SIZE
	.align		4
.L_54:
        /*00dc*/ 	.byte	0x04, 0x1e
        /*00de*/ 	.short	(.L_56 - .L_55)
.L_55:
        /*00e0*/ 	.word	0x00000000


	//----- nvinfo : EIATTR_CBANK_PARAM_SIZE
	.align		4
.L_56:
        /*00e4*/ 	.byte	0x03, 0x19
        /*00e6*/ 	.short	0x0044


	//----- nvinfo : EIATTR_PARAM_CBANK
	.align		4
        /*00e8*/ 	.byte	0x04, 0x0a
        /*00ea*/ 	.short	(.L_58 - .L_57)
	.align		4
.L_57:
        /*00ec*/ 	.word	index@(.nv.constant0.triton_poi_fused_grid_sampler_2d_3)
        /*00f0*/ 	.short	0x0210
        /*00f2*/ 	.short	0x0044


	//----- nvinfo : EIATTR_SW_WAR
	.align		4
.L_58:
        /*00f4*/ 	.byte	0x04, 0x36
        /*00f6*/ 	.short	(.L_60 - .L_59)
.L_59:
        /*00f8*/ 	.word	0x00000008
.L_60:


//--------------------- .nv.callgraph             --------------------------
	.section	.nv.callgraph,"",@"SHT_CUDA_CALLGRAPH"
	.align	4
	.sectionentsize	8
	.align		4
        /*0000*/ 	.word	0x00000000
	.align		4
        /*0004*/ 	.word	0xffffffff
	.align		4
        /*0008*/ 	.word	index@(triton_poi_fused_grid_sampler_2d_3)
	.align		4
        /*000c*/ 	.word	index@(__assertfail)
	.align		4
        /*0010*/ 	.word	0x00000000
	.align		4
        /*0014*/ 	.word	0xfffffffe
	.align		4
        /*0018*/ 	.word	0x00000000
	.align		4
        /*001c*/ 	.word	0xfffffffd
	.align		4
        /*0020*/ 	.word	0x00000000
	.align		4
        /*0024*/ 	.word	0xfffffffc


//--------------------- .nv.constant4             --------------------------
	.section	.nv.constant4,"a",@progbits
	.align	8
	.align		8
.nv.constant4:
        /*0000*/ 	.dword	__assertfail
	.align		8
        /*0008*/ 	.dword	assertFunc_5
	.align		8
        /*0010*/ 	.dword	assertFile_5
	.align		8
        /*0018*/ 	.dword	assertMessage_5
	.align		8
        /*0020*/ 	.dword	assertFunc_4
	.align		8
        /*0028*/ 	.dword	assertFile_4
	.align		8
        /*0030*/ 	.dword	assertMessage_4
	.align		8
        /*0038*/ 	.dword	assertFunc_3
	.align		8
        /*0040*/ 	.dword	assertFile_3
	.align		8
        /*0048*/ 	.dword	assertMessage_3
	.align		8
        /*0050*/ 	.dword	assertFunc_2
	.align		8
        /*0058*/ 	.dword	assertFile_2
	.align		8
        /*0060*/ 	.dword	assertMessage_2
	.align		8
        /*0068*/ 	.dword	assertFunc_1
	.align		8
        /*0070*/ 	.dword	assertFile_1
	.align		8
        /*0078*/ 	.dword	assertMessage_1
	.align		8
        /*0080*/ 	.dword	assertFunc_0
	.align		8
        /*0088*/ 	.dword	assertFile_0
	.align		8
        /*0090*/ 	.dword	assertMessage_0
	.align		8
        /*0098*/ 	.dword	_$_str


//--------------------- .text.triton_poi_fused_grid_sampler_2d_3 --------------------------
	.section	.text.triton_poi_fused_grid_sampler_2d_3,"ax",@progbits
	.sectionflags	@"SHF_BARRIERS=1"
	.align	128
        .global         triton_poi_fused_grid_sampler_2d_3
        .type           triton_poi_fused_grid_sampler_2d_3,@function
        .size           triton_poi_fused_grid_sampler_2d_3,(.L_x_7 - triton_poi_fused_grid_sampler_2d_3)
        .other          triton_poi_fused_grid_sampler_2d_3,@"STO_CUDA_ENTRY STV_DEFAULT"
triton_poi_fused_grid_sampler_2d_3:
.text.triton_poi_fused_grid_sampler_2d_3:
[----:B------:R-:W0:Y:S02]  /*0000*/  LDC R1, c[0x0][0x28] ;  /* 0x00000a00ff017b82 */ /* 0x000e240000000800 */
[----:B------:R-:W1:Y:S01]  /*0010*/  S2R R0, SR_TID.X ;  /* 0x0000000000007919 */ /* 0x000e620000002100 */
[----:B------:R-:W2:Y:S01]  /*0020*/  LDC.64 R2, c[0x0][0x228] ;  /* 0x00008a00ff027b82 */ /* 0x000ea20000000a00 */
[----:B------:R-:W-:Y:S01]  /*0030*/  ULDC.64 UR4, c[0x0][0x208] ;  /* 0x0000820000047ab9 */ /* 0x000fe20000000a00 */
[----:B------:R-:W3:Y:S01]  /*0040*/  S2R R5, SR_CTAID.X ;  /* 0x0000000000057919 */ /* 0x000ee20000002500 */
[----:B-1----:R-:W-:Y:S01]  /*0050*/  IMAD.SHL.U32 R0, R0, 0x2, RZ ;  /* 0x0000000200007824 */ /* 0x002fe200078e00ff */
[----:B---3--:R-:W-:-:S04]  /*0060*/  SHF.R.S32.HI R7, RZ, 0x17, R5 ;  /* 0x00000017ff077819 */ /* 0x008fc80000011405 */
[----:B------:R-:W-:Y:S02]  /*0070*/  LOP3.LUT R0, R0, 0xfe, RZ, 0xc0, !PT ;  /* 0x000000fe00007812 */ /* 0x000fe400078ec0ff */
[----:B------:R-:W-:-:S03]  /*0080*/  SGXT R7, R7, 0x1 ;  /* 0x000000010707781a */ /* 0x000fc60000000200 */
[----:B------:R-:W-:-:S05]  /*0090*/  IMAD R0, R5, 0x100, R0 ;  /* 0x0000010005007824 */ /* 0x000fca00078e0200 */
[----:B------:R-:W-:Y:S02]  /*00a0*/  SHF.R.S32.HI R5, RZ, 0x1f, R0 ;  /* 0x0000001fff057819 */ /* 0x000fe40000011400 */
[-C--:B------:R-:W-:Y:S02]  /*00b0*/  LEA.HI R7, R7, R0.reuse, RZ, 0x6 ;  /* 0x0000000007077211 */ /* 0x080fe400078f30ff */
[----:B------:R-:W-:Y:S02]  /*00c0*/  LEA.HI R26, R5, R0, RZ, 0x4 ;  /* 0x00000000051a7211 */ /* 0x000fe400078f20ff */
[----:B------:R-:W-:Y:S02]  /*00d0*/  SHF.R.S32.HI R4, RZ, 0x6, R7 ;  /* 0x00000006ff047819 */ /* 0x000fe40000011407 */
[----:B------:R-:W-:-:S05]  /*00e0*/  LOP3.LUT R5, R26, 0xfffffff0, RZ, 0xc0, !PT ;  /* 0xfffffff01a057812 */ /* 0x000fca00078ec0ff */
[----:B------:R-:W-:-:S04]  /*00f0*/  IMAD.IADD R5, R0, 0x1, -R5 ;  /* 0x0000000100057824 */ /* 0x000fc800078e0a05 */
[----:B------:R-:W-:-:S04]  /*0100*/  IMAD R5, R4, 0x20, R5 ;  /* 0x0000002004057824 */ /* 0x000fc800078e0205 */
[----:B--2---:R-:W-:-:S05]  /*0110*/  IMAD.WIDE R2, R5, 0x4, R2 ;  /* 0x0000000405027825 */ /* 0x004fca00078e0202 */
[----:B------:R-:W2:Y:S04]  /*0120*/  LDG.E.EL.64 R4, desc[UR4][R2.64+0x40] ;  /* 0x0000400402047981 */ /* 0x000ea8000c2e1b00 */
[----:B------:R-:W3:Y:S01]  /*0130*/  LDG.E.EL.64 R16, desc[UR4][R2.64] ;  /* 0x0000000402107981 */ /* 0x000ee2000c2e1b00 */
[----:B------:R-:W-:Y:S02]  /*0140*/  IMAD.MOV.U32 R6, RZ, RZ, 0x3eaaaaab ;  /* 0x3eaaaaabff067424 */ /* 0x000fe400078e00ff */
[----:B------:R-:W-:Y:S02]  /*0150*/  IMAD.MOV.U32 R7, RZ, RZ, 0x40000000 ;  /* 0x40000000ff077424 */ /* 0x000fe400078e00ff */
[----:B--2---:R-:W-:Y:S01]  /*0160*/  FADD R4, R4, R4 ;  /* 0x0000000404047221 */ /* 0x004fe20000000000 */
[----:B------:R-:W-:-:S03]  /*0170*/  FADD R5, R5, R5 ;  /* 0x0000000505057221 */ /* 0x000fc60000000000 */
[-C--:B------:R-:W-:Y:S01]  /*0180*/  FFMA R4, R4, R6.reuse, -1 ;  /* 0xbf80000004047423 */ /* 0x080fe20000000006 */
[----:B------:R-:W-:Y:S01]  /*0190*/  FFMA R5, R5, R6, -1 ;  /* 0xbf80000005057423 */ /* 0x000fe20000000006 */
[-C--:B---3--:R-:W-:Y:S01]  /*01a0*/  FFMA R9, R16, R7.reuse, 1.5 ;  /* 0x3fc0000010097423 */ /* 0x088fe20000000007 */
[-C--:B------:R-:W-:Y:S01]  /*01b0*/  FFMA R17, R17, R7.reuse, 1.5 ;  /* 0x3fc0000011117423 */ /* 0x080fe20000000007 */
[-C--:B------:R-:W-:Y:S01]  /*01c0*/  FFMA R15, R4, R7.reuse, 1.5 ;  /* 0x3fc00000040f7423 */ /* 0x080fe20000000007 */
[----:B------:R-:W-:Y:S01]  /*01d0*/  FFMA R16, R5, R7, 1.5 ;  /* 0x3fc0000005107423 */ /* 0x000fe20000000007 */
[----:B------:R-:W1:Y:S08]  /*01e0*/  FRND.FTZ.FLOOR R14, R9 ;  /* 0x00000009000e7307 */ /* 0x000e700000215000 */
[----:B------:R-:W2:Y:S01]  /*01f0*/  FRND.FTZ.FLOOR R36, R15 ;  /* 0x0000000f00247307 */ /* 0x000ea20000215000 */
[----:B-1----:R-:W-:-:S07]  /*0200*/  FADD R18, R14, 1 ;  /* 0x3f8000000e127421 */ /* 0x002fce0000000000 */
[----:B------:R-:W1:Y:S01]  /*0210*/  FRND.FTZ.FLOOR R39, R16 ;  /* 0x0000001000277307 */ /* 0x000e620000215000 */
[----:B--2---:R-:W-:-:S07]  /*0220*/  FSETP.GEU.AND P1, PT, R36, 4, PT ;  /* 0x408000002400780b */ /* 0x004fce0003f2e000 */
[----:B------:R-:W2:Y:S01]  /*0230*/  FRND.FTZ.FLOOR R34, R17 ;  /* 0x0000001100227307 */ /* 0x000ea20000215000 */
[----:B------:R-:W-:Y:S02]  /*0240*/  FSETP.GE.AND P3, PT, R36, RZ, !P1 ;  /* 0x000000ff2400720b */ /* 0x000fe40004f66000 */
[----:B-1----:R-:W-:-:S05]  /*0250*/  FSETP.GEU.AND P0, PT, R39, 4, PT ;  /* 0x408000002700780b */ /* 0x002fca0003f0e000 */
[----:B------:R-:W1:Y:S01]  /*0260*/  F2I.FTZ.S64.FLOOR R24, R15 ;  /* 0x0000000f00187311 */ /* 0x000e620000215900 */
[----:B------:R-:W-:Y:S02]  /*0270*/  P2R R42, PR, RZ, 0x8 ;  /* 0x00000008ff2a7803 */ /* 0x000fe40000000000 */
[----:B------:R-:W-:Y:S02]  /*0280*/  FSETP.GE.AND P2, PT, R39, RZ, !P0 ;  /* 0x000000ff2700720b */ /* 0x000fe40004746000 */
[----:B------:R-:W-:Y:S01]  /*0290*/  FSETP.LT.AND P0, PT, R18, 4, P3 ;  /* 0x408000001200780b */ /* 0x000fe20001f01000 */
[----:B--2---:R-:W-:Y:S02]  /*02a0*/  FADD R19, R34, 1 ;  /* 0x3f80000022137421 */ /* 0x004fe40000000000 */
[----:B------:R-:W2:Y:S01]  /*02b0*/  F2I.FTZ.S64.FLOOR R22, R16 ;  /* 0x0000001000167311 */ /* 0x000ea20000215900 */
[----:B------:R-:W-:Y:S02]  /*02c0*/  FSETP.GE.AND P0, PT, R18, RZ, P0 ;  /* 0x000000ff1200720b */ /* 0x000fe40000706000 */
[----:B------:R-:W-:-:S02]  /*02d0*/  P2R R41, PR, RZ, 0x4 ;  /* 0x00000004ff297803 */ /* 0x000fc40000000000 */
[----:B------:R-:W-:Y:S02]  /*02e0*/  FSETP.LT.AND P1, PT, R19, 4, P2 ;  /* 0x408000001300780b */ /* 0x000fe40001721000 */
[----:B-1----:R-:W-:Y:S02]  /*02f0*/  SEL R29, R25, RZ, P0 ;  /* 0x000000ff191d7207 */ /* 0x002fe40000000000 */
[----:B------:R-:W-:Y:S02]  /*0300*/  FSETP.GE.AND P1, PT, R19, RZ, P1 ;  /* 0x000000ff1300720b */ /* 0x000fe40000f26000 */
[----:B------:R-:W-:Y:S02]  /*0310*/  SHF.R.U32.HI R32, RZ, 0x1d, R29 ;  /* 0x0000001dff207819 */ /* 0x000fe4000001161d */
[----:B------:R-:W-:Y:S02]  /*0320*/  SEL R3, R24, RZ, P0 ;  /* 0x000000ff18037207 */ /* 0x000fe40000000000 */
[----:B--2---:R-:W-:-:S02]  /*0330*/  SEL R28, R23, RZ, P1 ;  /* 0x000000ff171c7207 */ /* 0x004fc40000800000 */
[----:B------:R-:W-:Y:S02]  /*0340*/  SEL R2, R22, RZ, P1 ;  /* 0x000000ff16027207 */ /* 0x000fe40000800000 */
[----:B------:R-:W-:Y:S02]  /*0350*/  SHF.R.U32.HI R27, RZ, 0x1d, R28 ;  /* 0x0000001dff1b7819 */ /* 0x000fe4000001161c */
[----:B------:R-:W-:Y:S02]  /*0360*/  LOP3.LUT R32, R32, 0x4, RZ, 0xc0, !PT ;  /* 0x0000000420207812 */ /* 0x000fe400078ec0ff */
[----:B------:R-:W-:Y:S02]  /*0370*/  LOP3.LUT R27, R27, 0x4, RZ, 0xc0, !PT ;  /* 0x000000041b1b7812 */ /* 0x000fe400078ec0ff */
[----:B------:R-:W-:Y:S02]  /*0380*/  IADD3 R32, P2, R32, R3, RZ ;  /* 0x0000000320207210 */ /* 0x000fe40007f5e0ff */
[----:B------:R-:W-:-:S03]  /*0390*/  IADD3 R27, P3, R27, R2, RZ ;  /* 0x000000021b1b7210 */ /* 0x000fc60007f7e0ff */
[----:B------:R-:W-:Y:S01]  /*03a0*/  IMAD.X R29, RZ, RZ, R29, P2 ;  /* 0x000000ffff1d7224 */ /* 0x000fe200010e061d */
[----:B------:R-:W-:Y:S01]  /*03b0*/  LOP3.LUT R2, R32, R27, RZ, 0xfc, !PT ;  /* 0x0000001b20027212 */ /* 0x000fe200078efcff */
[----:B------:R-:W-:-:S03]  /*03c0*/  IMAD.X R28, RZ, RZ, R28, P3 ;  /* 0x000000ffff1c7224 */ /* 0x000fc600018e061c */
[----:B------:R-:W-:Y:S02]  /*03d0*/  ISETP.GE.U32.AND P2, PT, R2, 0x4, PT ;  /* 0x000000040200780c */ /* 0x000fe40003f46070 */
[----:B------:R-:W-:-:S04]  /*03e0*/  LOP3.LUT R2, R29, R28, RZ, 0xfc, !PT ;  /* 0x0000001c1d027212 */ /* 0x000fc800078efcff */
[----:B------:R-:W-:-:S13]  /*03f0*/  ISETP.GE.U32.AND.EX P2, PT, R2, RZ, PT, P2 ;  /* 0x000000ff0200720c */ /* 0x000fda0003f46120 */
[----:B------:R-:W-:Y:S05]  /*0400*/  @!P2 BRA `(.L_x_0) ;  /* 0x000000000040a947 */ /* 0x000fea0003800000 */
[----:B------:R-:W-:Y:S01]  /*0410*/  MOV R2, 0x0 ;  /* 0x0000000000027802 */ /* 0x000fe20000000f00 */
[----:B------:R-:W-:Y:S01]  /*0420*/  ULDC.64 UR6, c[0x4][0x90] ;  /* 0x0100240000067ab9 */ /* 0x000fe20000000a00 */
[----:B------:R-:W-:Y:S01]  /*0430*/  ULDC.64 UR8, c[0x4][0x80] ;  /* 0x0100200000087ab9 */ /* 0x000fe20000000a00 */
[----:B------:R-:W-:-:S07]  /*0440*/  IMAD.U32 R4, RZ, RZ, UR6 ;  /* 0x00000006ff047e24 */ /* 0x000fce000f8e00ff */
[----:B------:R-:W-:Y:S01]  /*0450*/  LEPC R20, `(.L_x_0) ;  /* 0x00000000b014794e */ /* 0x000fe20000000000 */
[----:B------:R-:W-:Y:S01]  /*0460*/  IMAD.U32 R5, RZ, RZ, UR7 ;  /* 0x00000007ff057e24 */ /* 0x000fe2000f8e00ff */
[----:B------:R-:W1:Y:S01]  /*0470*/  LDC.64 R2, c[0x4][R2] ;  /* 0x0100000002027b82 */ /* 0x000e620000000a00 */
[----:B------:R-:W-:Y:S01]  /*0480*/  ULDC.64 UR6, c[0x4][0x88] ;  /* 0x0100220000067ab9 */ /* 0x000fe20000000a00 */
[----:B------:R-:W-:Y:S02]  /*0490*/  IMAD.U32 R10, RZ, RZ, UR8 ;  /* 0x00000008ff0a7e24 */ /* 0x000fe4000f8e00ff */
[----:B------:R-:W-:Y:S02]  /*04a0*/  IMAD.U32 R6, RZ, RZ, UR6 ;  /* 0x00000006ff067e24 */ /* 0x000fe4000f8e00ff */
[----:B------:R-:W-:Y:S02]  /*04b0*/  IMAD.U32 R7, RZ, RZ, UR7 ;  /* 0x00000007ff077e24 */ /* 0x000fe4000f8e00ff */
[----:B------:R-:W-:-:S02]  /*04c0*/  IMAD.U32 R11, RZ, RZ, UR9 ;  /* 0x00000009ff0b7e24 */ /* 0x000fc4000f8e00ff */
[----:B------:R-:W-:Y:S02]  /*04d0*/  IMAD.MOV.U32 R8, RZ, RZ, 0x54 ;  /* 0x00000054ff087424 */ /* 0x000fe400078e00ff */
[----:B------:R-:W-:Y:S02]  /*04e0*/  IMAD.MOV.U32 R12, RZ, RZ, 0x1 ;  /* 0x00000001ff0c7424 */ /* 0x000fe400078e00ff */
[----:B------:R-:W-:-:S07]  /*04f0*/  IMAD.MOV.U32 R13, RZ, RZ, RZ ;  /* 0x000000ffff0d7224 */ /* 0x000fce00078e00ff */
[----:B01----:R-:W-:Y:S05]  /*0500*/  CALL.ABS.NOINC R2 ;  /* 0x0000000002007343 */ /* 0x003fea0003c00000 */
.L_x_0:
[----:B------:R-:W1:Y:S01]  /*0510*/  F2I.S64.TRUNC R2, R18 ;  /* 0x0000001200027311 */ /* 0x000e62000020d900 */
[----:B------:R-:W-:Y:S05]  /*0520*/  WARPSYNC.ALL ;  /* 0x0000000000007948 */ /* 0x000fea0003800000 */
[----:B------:R-:W-:Y:S06]  /*0530*/  BAR.SYNC.DEFER_BLOCKING 0x0 ;  /* 0x0000000000007b1d */ /* 0x000fec0000010000 */
[----:B------:R-:W2:Y:S01]  /*0540*/  F2I.S64.TRUNC R4, R19 ;  /* 0x0000001300047311 */ /* 0x000ea2000020d900 */
[----:B-1----:R-:W-:-:S02]  /*0550*/  SEL R33, R3, RZ, P0 ;  /* 0x000000ff03217207 */ /* 0x002fc40000000000 */
[----:B------:R-:W-:Y:S02]  /*0560*/  SEL R2, R2, RZ, P0 ;  /* 0x000000ff02027207 */ /* 0x000fe40000000000 */
[----:B------:R-:W-:Y:S02]  /*0570*/  SHF.R.U32.HI R37, RZ, 0x1d, R33 ;  /* 0x0000001dff257819 */ /* 0x000fe40000011621 */
[----:B--2---:R-:W-:Y:S02]  /*0580*/  SEL R38, R5, RZ, P1 ;  /* 0x000000ff05267207 */ /* 0x004fe40000800000 */
[----:B------:R-:W-:Y:S02]  /*0590*/  SEL R5, R4, RZ, P1 ;  /* 0x000000ff04057207 */ /* 0x000fe40000800000 */
[----:B------:R-:W-:Y:S02]  /*05a0*/  SHF.R.U32.HI R40, RZ, 0x1d, R38 ;  /* 0x0000001dff287819 */ /* 0x000fe40000011626 */
[----:B------:R-:W-:-:S02]  /*05b0*/  LOP3.LUT R37, R37, 0x4, RZ, 0xc0, !PT ;  /* 0x0000000425257812 */ /* 0x000fc400078ec0ff */
        /* <DEDUP_REMOVED lines=26> */
.L_x_1:
[----:B------:R-:W1:Y:S01]  /*0760*/  LDC.64 R18, c[0x0][0x230] ;  /* 0x00008c00ff127b82 */ /* 0x000e620000000a00 */
[----:B------:R-:W-:Y:S01]  /*0770*/  SHF.R.S32.HI R35, RZ, 0x4, R26 ;  /* 0x00000004ff237819 */ /* 0x000fe2000001141a */
[C---:B------:R-:W-:Y:S01]  /*0780*/  IMAD.SHL.U32 R2, R32.reuse, 0x4, RZ ;  /* 0x0000000420027824 */ /* 0x040fe200078e00ff */
[C---:B------:R-:W-:Y:S01]  /*0790*/  SHF.L.U64.HI R28, R27.reuse, 0x2, R28 ;  /* 0x000000021b1c7819 */ /* 0x040fe2000001021c */
[----:B------:R-:W-:Y:S01]  /*07a0*/  IMAD.SHL.U32 R27, R27, 0x4, RZ ;  /* 0x000000041b1b7824 */ /* 0x000fe200078e00ff */
[----:B------:R-:W-:Y:S01]  /*07b0*/  SHF.L.U64.HI R4, R32, 0x2, R29 ;  /* 0x0000000220047819 */ /* 0x000fe2000001021d */
[----:B------:R-:W-:Y:S02]  /*07c0*/  IMAD.SHL.U32 R35, R35, 0x10, RZ ;  /* 0x0000001023237824 */ /* 0x000fe400078e00ff */
[----:B------:R-:W-:Y:S01]  /*07d0*/  FADD R36, R36, 1 ;  /* 0x3f80000024247421 */ /* 0x000fe20000000000 */
[----:B------:R-:W-:Y:S02]  /*07e0*/  FADD R39, R39, 1 ;  /* 0x3f80000027277421 */ /* 0x000fe40000000000 */
[----:B------:R-:W-:Y:S01]  /*07f0*/  LOP3.LUT R3, R35, R2, R37, 0xfe, !PT ;  /* 0x0000000223037212 */ /* 0x000fe200078efe25 */
[----:B------:R-:W2:Y:S01]  /*0800*/  F2I.S64.TRUNC R30, R36 ;  /* 0x00000024001e7311 */ /* 0x000ea2000020d900 */
[----:B------:R-:W-:-:S02]  /*0810*/  SHF.R.S32.HI R37, RZ, 0x1f, R35 ;  /* 0x0000001fff257819 */ /* 0x000fc40000011423 */
[----:B------:R-:W-:Y:S02]  /*0820*/  LOP3.LUT R40, R35, R27, R40, 0xfe, !PT ;  /* 0x0000001b23287212 */ /* 0x000fe400078efe28 */
[----:B------:R-:W-:Y:S02]  /*0830*/  LOP3.LUT R4, R37, R4, R33, 0xfe, !PT ;  /* 0x0000000425047212 */ /* 0x000fe400078efe21 */
[----:B------:R-:W-:Y:S01]  /*0840*/  LOP3.LUT R38, R37, R28, R38, 0xfe, !PT ;  /* 0x0000001c25267212 */ /* 0x000fe200078efe26 */
[----:B------:R-:W3:Y:S01]  /*0850*/  F2I.S64.TRUNC R32, R39 ;  /* 0x0000002700207311 */ /* 0x000ee2000020d900 */
[----:B------:R-:W-:Y:S05]  /*0860*/  WARPSYNC.ALL ;  /* 0x0000000000007948 */ /* 0x000fea0003800000 */
[----:B------:R-:W-:Y:S01]  /*0870*/  BAR.SYNC.DEFER_BLOCKING 0x0 ;  /* 0x0000000000007b1d */ /* 0x000fe20000010000 */
[----:B------:R-:W-:-:S02]  /*0880*/  FSETP.GEU.AND P2, PT, R36, 4, PT ;  /* 0x408000002400780b */ /* 0x000fc40003f4e000 */
[CC--:B-1----:R-:W-:Y:S02]  /*0890*/  LEA R2, P4, R3.reuse, R18.reuse, 0x2 ;  /* 0x0000001203027211 */ /* 0x0c2fe400078810ff */
[----:B------:R-:W-:Y:S02]  /*08a0*/  FSETP.GE.AND P2, PT, R36, RZ, !P2 ;  /* 0x000000ff2400720b */ /* 0x000fe40005746000 */
[-C--:B------:R-:W-:Y:S02]  /*08b0*/  LEA.HI.X R3, R3, R19.reuse, R4, 0x2, P4 ;  /* 0x0000001303037211 */ /* 0x080fe400020f1404 */
[----:B------:R-:W-:Y:S02]  /*08c0*/  LEA R4, P4, R40, R18, 0x2 ;  /* 0x0000001228047211 */ /* 0x000fe400078810ff */
[----:B------:R-:W-:Y:S02]  /*08d0*/  FSETP.LT.AND P3, PT, R14, 4, P2 ;  /* 0x408000000e00780b */ /* 0x000fe40001761000 */
[----:B------:R-:W-:-:S02]  /*08e0*/  LEA.HI.X R5, R40, R19, R38, 0x2, P4 ;  /* 0x0000001328057211 */ /* 0x000fc400020f1426 */
[----:B------:R-:W-:-:S04]  /*08f0*/  FSETP.GE.AND P3, PT, R14, RZ, P3 ;  /* 0x000000ff0e00720b */ /* 0x000fc80001f66000 */
[----:B--2---:R-:W-:Y:S02]  /*0900*/  SEL R45, R31, RZ, P3 ;  /* 0x000000ff1f2d7207 */ /* 0x004fe40001800000 */
[----:B------:R-:W-:Y:S02]  /*0910*/  SEL R7, R30, RZ, P3 ;  /* 0x000000ff1e077207 */ /* 0x000fe40001800000 */
[----:B------:R-:W-:Y:S01]  /*0920*/  SHF.R.U32.HI R46, RZ, 0x1d, R45 ;  /* 0x0000001dff2e7819 */ /* 0x000fe2000001162d */
[----:B------:R1:W5:Y:S03]  /*0930*/  LDG.E.EL R38, desc[UR4][R2.64] ;  /* 0x0000000402267981 */ /* 0x000366000c2e1900 */
[----:B------:R-:W-:Y:S01]  /*0940*/  LOP3.LUT R46, R46, 0x4, RZ, 0xc0, !PT ;  /* 0x000000042e2e7812 */ /* 0x000fe200078ec0ff */
[----:B------:R1:W5:Y:S03]  /*0950*/  LDG.E.EL R40, desc[UR4][R4.64] ;  /* 0x0000000404287981 */ /* 0x000366000c2e1900 */
[----:B------:R-:W-:-:S05]  /*0960*/  IADD3 R46, P4, R46, R7, RZ ;  /* 0x000000072e2e7210 */ /* 0x000fca0007f9e0ff */
[----:B------:R-:W-:Y:S01]  /*0970*/  IMAD.X R45, RZ, RZ, R45, P4 ;  /* 0x000000ffff2d7224 */ /* 0x000fe200020e062d */
[----:B------:R-:W-:-:S04]  /*0980*/  FSETP.GEU.AND P4, PT, R39, 4, PT ;  /* 0x408000002700780b */ /* 0x000fc80003f8e000 */
[----:B------:R-:W-:-:S04]  /*0990*/  FSETP.GE.AND P4, PT, R39, RZ, !P4 ;  /* 0x000000ff2700720b */ /* 0x000fc80006786000 */
[----:B------:R-:W-:-:S04]  /*09a0*/  FSETP.LT.AND P5, PT, R34, 4, P4 ;  /* 0x408000002200780b */ /* 0x000fc800027a1000 */
[----:B------:R-:W-:-:S04]  /*09b0*/  FSETP.GE.AND P5, PT, R34, RZ, P5 ;  /* 0x000000ff2200720b */ /* 0x000fc80002fa6000 */
[----:B---3--:R-:W-:Y:S02]  /*09c0*/  SEL R44, R33, RZ, P5 ;  /* 0x000000ff212c7207 */ /* 0x008fe40002800000 */
[----:B------:R-:W-:Y:S02]  /*09d0*/  SEL R6, R32, RZ, P5 ;  /* 0x000000ff20067207 */ /* 0x000fe40002800000 */
[----:B------:R-:W-:-:S04]  /*09e0*/  SHF.R.U32.HI R43, RZ, 0x1d, R44 ;  /* 0x0000001dff2b7819 */ /* 0x000fc8000001162c */
[----:B------:R-:W-:-:S04]  /*09f0*/  LOP3.LUT R43, R43, 0x4, RZ, 0xc0, !PT ;  /* 0x000000042b2b7812 */ /* 0x000fc800078ec0ff */
[----:B------:R-:W-:-:S04]  /*0a00*/  IADD3 R43, P6, R43, R6, RZ ;  /* 0x000000062b2b7210 */ /* 0x000fc80007fde0ff */
[----:B------:R-:W-:Y:S01]  /*0a10*/  LOP3.LUT R6, R46, R43, RZ, 0xfc, !PT ;  /* 0x0000002b2e067212 */ /* 0x000fe200078efcff */
[----:B------:R-:W-:-:S03]  /*0a20*/  IMAD.X R44, RZ, RZ, R44, P6 ;  /* 0x000000ffff2c7224 */ /* 0x000fc600030e062c */
[----:B------:R-:W-:Y:S02]  /*0a30*/  ISETP.GE.U32.AND P6, PT, R6, 0x4, PT ;  /* 0x000000040600780c */ /* 0x000fe40003fc6070 */
[----:B------:R-:W-:-:S04]  /*0a40*/  LOP3.LUT R7, R45, R44, RZ, 0xfc, !PT ;  /* 0x0000002c2d077212 */ /* 0x000fc800078efcff */
[----:B------:R-:W-:-:S13]  /*0a50*/  ISETP.GE.U32.AND.EX P6, PT, R7, RZ, PT, P6 ;  /* 0x000000ff0700720c */ /* 0x000fda0003fc6160 */
[----:B-1----:R-:W-:Y:S05]  /*0a60*/  @!P6 BRA `(.L_x_2) ;  /* 0x000000000040e947 */ /* 0x002fea0003800000 */
        /* <DEDUP_REMOVED lines=15> */
[----:B01---5:R-:W-:Y:S05]  /*0b60*/  CALL.ABS.NOINC R2 ;  /* 0x0000000002007343 */ /* 0x023fea0003c00000 */
.L_x_2:
[----:B------:R-:W1:Y:S01]  /*0b70*/  F2I.FTZ.S64.FLOOR R26, R9 ;  /* 0x00000009001a7311 */ /* 0x000e620000215900 */
[----:B------:R-:W-:Y:S05]  /*0b80*/  WARPSYNC.ALL ;  /* 0x0000000000007948 */ /* 0x000fea0003800000 */
[----:B------:R-:W-:Y:S06]  /*0b90*/  BAR.SYNC.DEFER_BLOCKING 0x0 ;  /* 0x0000000000007b1d */ /* 0x000fec0000010000 */
[----:B------:R-:W2:Y:S01]  /*0ba0*/  F2I.FTZ.S64.FLOOR R28, R17 ;  /* 0x00000011001c7311 */ /* 0x000ea20000215900 */
[----:B-1----:R-:W-:-:S02]  /*0bb0*/  SEL R47, R27, RZ, P3 ;  /* 0x000000ff1b2f7207 */ /* 0x002fc40001800000 */
[----:B------:R-:W-:Y:S02]  /*0bc0*/  SEL R2, R26, RZ, P3 ;  /* 0x000000ff1a027207 */ /* 0x000fe40001800000 */
[----:B------:R-:W-:Y:S02]  /*0bd0*/  SHF.R.U32.HI R49, RZ, 0x1d, R47 ;  /* 0x0000001dff317819 */ /* 0x000fe4000001162f */
[----:B--2---:R-:W-:Y:S02]  /*0be0*/  SEL R50, R29, RZ, P5 ;  /* 0x000000ff1d327207 */ /* 0x004fe40002800000 */
[----:B------:R-:W-:Y:S02]  /*0bf0*/  LOP3.LUT R49, R49, 0x4, RZ, 0xc0, !PT ;  /* 0x0000000431317812 */ /* 0x000fe400078ec0ff */
[----:B------:R-:W-:Y:S02]  /*0c00*/  SHF.R.U32.HI R48, RZ, 0x1d, R50 ;  /* 0x0000001dff307819 */ /* 0x000fe40000011632 */
[----:B------:R-:W-:-:S02]  /*0c10*/  IADD3 R49, P6, R49, R2, RZ ;  /* 0x0000000231317210 */ /* 0x000fc40007fde0ff */
[----:B------:R-:W-:Y:S02]  /*0c20*/  SEL R3, R28, RZ, P5 ;  /* 0x000000ff1c037207 */ /* 0x000fe40002800000 */
[----:B------:R-:W-:Y:S01]  /*0c30*/  LOP3.LUT R48, R48, 0x4, RZ, 0xc0, !PT ;  /* 0x0000000430307812 */ /* 0x000fe200078ec0ff */
[----:B------:R-:W-:-:S03]  /*0c40*/  IMAD.X R47, RZ, RZ, R47, P6 ;  /* 0x000000ffff2f7224 */ /* 0x000fc600030e062f */
[----:B------:R-:W-:-:S04]  /*0c50*/  IADD3 R48, P6, R48, R3, RZ ;  /* 0x0000000330307210 */ /* 0x000fc80007fde0ff */
        /* <DEDUP_REMOVED lines=22> */
.L_x_3:
[C---:B------:R-:W-:Y:S01]  /*0dc0*/  IMAD.SHL.U32 R2, R46.reuse, 0x4, RZ ;  /* 0x000000042e027824 */ /* 0x040fe200078e00ff */
[----:B------:R-:W-:Y:S01]  /*0dd0*/  SHF.L.U64.HI R4, R46, 0x2, R45 ;  /* 0x000000022e047819 */ /* 0x000fe2000001022d */
[----:B------:R-:W-:Y:S05]  /*0de0*/  WARPSYNC.ALL ;  /* 0x0000000000007948 */ /* 0x000fea0003800000 */
[----:B------:R-:W-:Y:S01]  /*0df0*/  BAR.SYNC.DEFER_BLOCKING 0x0 ;  /* 0x0000000000007b1d */ /* 0x000fe20000010000 */
[----:B------:R-:W-:Y:S02]  /*0e00*/  LOP3.LUT R49, R35, R2, R49, 0xfe, !PT ;  /* 0x0000000223317212 */ /* 0x000fe400078efe31 */
[----:B------:R-:W-:-:S02]  /*0e10*/  LOP3.LUT R4, R37, R4, R47, 0xfe, !PT ;  /* 0x0000000425047212 */ /* 0x000fc400078efe2f */
[----:B------:R-:W-:-:S04]  /*0e20*/  LEA R2, P6, R49, R18, 0x2 ;  /* 0x0000001231027211 */ /* 0x000fc800078c10ff */
[----:B------:R-:W-:Y:S01]  /*0e30*/  LEA.HI.X R3, R49, R19, R4, 0x2, P6 ;  /* 0x0000001331037211 */ /* 0x000fe200030f1404 */
[C---:B------:R-:W-:Y:S01]  /*0e40*/  IMAD.SHL.U32 R4, R43.reuse, 0x4, RZ ;  /* 0x000000042b047824 */ /* 0x040fe200078e00ff */
[----:B------:R-:W-:Y:S01]  /*0e50*/  SHF.L.U64.HI R43, R43, 0x2, R44 ;  /* 0x000000022b2b7819 */ /* 0x000fe2000001022c */
[----:B------:R-:W-:-:S03]  /*0e60*/  FADD R44, R14, 1 ;  /* 0x3f8000000e2c7421 */ /* 0x000fc60000000000 */
[----:B------:R-:W-:Y:S02]  /*0e70*/  LOP3.LUT R48, R35, R4, R48, 0xfe, !PT ;  /* 0x0000000423307212 */ /* 0x000fe400078efe30 */
[----:B------:R-:W-:Y:S02]  /*0e80*/  LOP3.LUT R50, R37, R43, R50, 0xfe, !PT ;  /* 0x0000002b25327212 */ /* 0x000fe400078efe32 */
[----:B------:R-:W-:Y:S02]  /*0e90*/  LEA R4, P6, R48, R18, 0x2 ;  /* 0x0000001230047211 */ /* 0x000fe400078c10ff */
[----:B------:R-:W-:Y:S01]  /*0ea0*/  FSETP.LT.AND P2, PT, R44, 4, P2 ;  /* 0x408000002c00780b */ /* 0x000fe20001741000 */
[----:B------:R1:W5:Y:S01]  /*0eb0*/  LDG.E.EL R43, desc[UR4][R2.64] ;  /* 0x00000004022b7981 */ /* 0x000362000c2e1900 */
[----:B------:R-:W-:Y:S02]  /*0ec0*/  LEA.HI.X R5, R48, R19, R50, 0x2, P6 ;  /* 0x0000001330057211 */ /* 0x000fe400030f1432 */
[----:B------:R-:W-:-:S03]  /*0ed0*/  FSETP.GE.AND P2, PT, R44, RZ, P2 ;  /* 0x000000ff2c00720b */ /* 0x000fc60001746000 */
[----:B------:R1:W5:Y:S01]  /*0ee0*/  LDG.E.EL R45, desc[UR4][R4.64] ;  /* 0x00000004042d7981 */ /* 0x000362000c2e1900 */
[----:B------:R-:W-:Y:S02]  /*0ef0*/  SEL R6, R31, RZ, P2 ;  /* 0x000000ff1f067207 */ /* 0x000fe40001000000 */
[----:B------:R-:W-:Y:S01]  /*0f00*/  SEL R31, R30, RZ, P2 ;  /* 0x000000ff1e1f7207 */ /* 0x000fe20001000000 */
[----:B------:R-:W-:Y:S01]  /*0f10*/  FADD R30, R34, 1 ;  /* 0x3f800000221e7421 */ /* 0x000fe20000000000 */
[----:B------:R-:W-:-:S04]  /*0f20*/  SHF.R.U32.HI R46, RZ, 0x1d, R6 ;  /* 0x0000001dff2e7819 */ /* 0x000fc80000011606 */
[----:B------:R-:W-:Y:S02]  /*0f30*/  LOP3.LUT R46, R46, 0x4, RZ, 0xc0, !PT ;  /* 0x000000042e2e7812 */ /* 0x000fe400078ec0ff */
[C---:B------:R-:W-:Y:S02]  /*0f40*/  FSETP.LT.AND P4, PT, R30.reuse, 4, P4 ;  /* 0x408000001e00780b */ /* 0x040fe40002781000 */
[----:B------:R-:W-:Y:S02]  /*0f50*/  IADD3 R46, P6, R46, R31, RZ ;  /* 0x0000001f2e2e7210 */ /* 0x000fe40007fde0ff */
[----:B------:R-:W-:-:S03]  /*0f60*/  FSETP.GE.AND P4, PT, R30, RZ, P4 ;  /* 0x000000ff1e00720b */ /* 0x000fc60002786000 */
[----:B------:R-:W-:Y:S01]  /*0f70*/  IMAD.X R31, RZ, RZ, R6, P6 ;  /* 0x000000ffff1f7224 */ /* 0x000fe200030e0606 */
[----:B------:R-:W-:Y:S02]  /*0f80*/  SEL R6, R33, RZ, P4 ;  /* 0x000000ff21067207 */ /* 0x000fe40002000000 */
[----:B------:R-:W-:Y:S02]  /*0f90*/  SEL R32, R32, RZ, P4 ;  /* 0x000000ff20207207 */ /* 0x000fe40002000000 */
[----:B------:R-:W-:-:S04]  /*0fa0*/  SHF.R.U32.HI R33, RZ, 0x1d, R6 ;  /* 0x0000001dff217819 */ /* 0x000fc80000011606 */
[----:B------:R-:W-:-:S04]  /*0fb0*/  LOP3.LUT R33, R33, 0x4, RZ, 0xc0, !PT ;  /* 0x0000000421217812 */ /* 0x000fc800078ec0ff */
[----:B------:R-:W-:-:S05]  /*0fc0*/  IADD3 R33, P6, R33, R32, RZ ;  /* 0x0000002021217210 */ /* 0x000fca0007fde0ff */
[----:B------:R-:W-:Y:S01]  /*0fd0*/  IMAD.X R32, RZ, RZ, R6, P6 ;  /* 0x000000ffff207224 */ /* 0x000fe200030e0606 */
[----:B------:R-:W-:-:S04]  /*0fe0*/  LOP3.LUT R6, R46, R33, RZ, 0xfc, !PT ;  /* 0x000000212e067212 */ /* 0x000fc800078efcff */
[----:B------:R-:W-:Y:S02]  /*0ff0*/  LOP3.LUT R7, R31, R32, RZ, 0xfc, !PT ;  /* 0x000000201f077212 */ /* 0x000fe400078efcff */
[----:B------:R-:W-:-:S04]  /*1000*/  ISETP.GE.U32.AND P6, PT, R6, 0x4, PT ;  /* 0x000000040600780c */ /* 0x000fc80003fc6070 */
        /* <DEDUP_REMOVED lines=18> */
.L_x_4:
[----:B------:R-:W1:Y:S01]  /*1130*/  F2I.S64.TRUNC R2, R44 ;  /* 0x0000002c00027311 */ /* 0x000e62000020d900 */
[----:B------:R-:W-:Y:S05]  /*1140*/  WARPSYNC.ALL ;  /* 0x0000000000007948 */ /* 0x000fea0003800000 */
[----:B------:R-:W-:Y:S01]  /*1150*/  BAR.SYNC.DEFER_BLOCKING 0x0 ;  /* 0x0000000000007b1d */ /* 0x000fe20000010000 */
[----:B-1----:R-:W-:Y:S02]  /*1160*/  SEL R47, R3, RZ, P2 ;  /* 0x000000ff032f7207 */ /* 0x002fe40001000000 */
[----:B------:R-:W-:Y:S02]  /*1170*/  SEL R3, R2, RZ, P2 ;  /* 0x000000ff02037207 */ /* 0x000fe40001000000 */
[----:B------:R-:W-:-:S04]  /*1180*/  SHF.R.U32.HI R50, RZ, 0x1d, R47 ;  /* 0x0000001dff327819 */ /* 0x000fc8000001162f */
[----:B------:R-:W-:-:S04]  /*1190*/  LOP3.LUT R50, R50, 0x4, RZ, 0xc0, !PT ;  /* 0x0000000432327812 */ /* 0x000fc800078ec0ff */
[----:B------:R-:W-:Y:S02]  /*11a0*/  IADD3 R50, P6, R50, R3, RZ ;  /* 0x0000000332327210 */ /* 0x000fe40007fde0ff */
[----:B------:R-:W1:Y:S03]  /*11b0*/  F2I.S64.TRUNC R2, R30 ;  /* 0x0000001e00027311 */ /* 0x000e66000020d900 */
[----:B------:R-:W-:Y:S01]  /*11c0*/  IMAD.X R47, RZ, RZ, R47, P6 ;  /* 0x000000ffff2f7224 */ /* 0x000fe200030e062f */
[----:B-1----:R-:W-:Y:S02]  /*11d0*/  SEL R48, R3, RZ, P4 ;  /* 0x000000ff03307207 */ /* 0x002fe40002000000 */
        /* <DEDUP_REMOVED lines=26> */
.L_x_5:
[----:B------:R-:W-:Y:S01]  /*1380*/  FADD R39, -R16, R39 ;  /* 0x0000002710277221 */ /* 0x000fe20000000100 */
[----:B------:R-:W-:Y:S01]  /*1390*/  FADD R4, R17, -R34 ;  /* 0x8000002211047221 */ /* 0x000fe20000000000 */
[----:B------:R-:W-:Y:S05]  /*13a0*/  WARPSYNC.ALL ;  /* 0x0000000000007948 */ /* 0x000fea0003800000 */
[----:B------:R-:W-:Y:S01]  /*13b0*/  BAR.SYNC.DEFER_BLOCKING 0x0 ;  /* 0x0000000000007b1d */ /* 0x000fe20000010000 */
[C---:B------:R-:W-:Y:S01]  /*13c0*/  IMAD.SHL.U32 R2, R46.reuse, 0x4, RZ ;  /* 0x000000042e027824 */ /* 0x040fe200078e00ff */
[----:B------:R-:W-:Y:S01]  /*13d0*/  SHF.L.U64.HI R46, R46, 0x2, R31 ;  /* 0x000000022e2e7819 */ /* 0x000fe2000001021f */
[----:B------:R-:W-:Y:S01]  /*13e0*/  FMUL R5, R4, R39 ;  /* 0x0000002704057220 */ /* 0x000fe20000400000 */
[C---:B------:R-:W-:Y:S01]  /*13f0*/  IMAD.SHL.U32 R6, R33.reuse, 0x4, RZ ;  /* 0x0000000421067824 */ /* 0x040fe200078e00ff */
[----:B------:R-:W-:Y:S01]  /*1400*/  SHF.L.U64.HI R32, R33, 0x2, R32 ;  /* 0x0000000221207819 */ /* 0x000fe20000010220 */
[----:B------:R-:W1:Y:S01]  /*1410*/  FRND.FTZ.FLOOR R11, R16 ;  /* 0x00000010000b7307 */ /* 0x000e620000215000 */
[----:B------:R-:W-:-:S02]  /*1420*/  LOP3.LUT R50, R35, R2, R50, 0xfe, !PT ;  /* 0x0000000223327212 */ /* 0x000fc400078efe32 */
[----:B------:R-:W-:Y:S01]  /*1430*/  ISETP.NE.AND P6, PT, R42, RZ, PT ;  /* 0x000000ff2a00720c */ /* 0x000fe20003fc5270 */
[----:B------:R-:W-:Y:S01]  /*1440*/  FADD R30, -R17, R30 ;  /* 0x0000001e111e7221 */ /* 0x000fe20000000100 */
[----:B------:R-:W-:Y:S01]  /*1450*/  FSEL R5, R5, RZ, P1 ;  /* 0x000000ff05057208 */ /* 0x000fe20000800000 */
[----:B------:R-:W-:Y:S01]  /*1460*/  FADD R36, -R15, R36 ;  /* 0x000000240f247221 */ /* 0x000fe20000000100 */
[----:B------:R-:W-:Y:S01]  /*1470*/  LOP3.LUT R47, R37, R46, R47, 0xfe, !PT ;  /* 0x0000002e252f7212 */ /* 0x000fe200078efe2f */
[----:B------:R-:W2:Y:S01]  /*1480*/  LDC.64 R12, c[0x0][0x218] ;  /* 0x00008600ff0c7b82 */ /* 0x000ea20000000a00 */
[C---:B------:R-:W-:Y:S02]  /*1490*/  LEA R2, P1, R50.reuse, R18, 0x2 ;  /* 0x0000001232027211 */ /* 0x040fe400078210ff */
[----:B------:R-:W-:Y:S02]  /*14a0*/  LOP3.LUT R35, R35, R6, R49, 0xfe, !PT ;  /* 0x0000000623237212 */ /* 0x000fe400078efe31 */
[----:B------:R-:W-:-:S02]  /*14b0*/  LEA.HI.X R3, R50, R19, R47, 0x2, P1 ;  /* 0x0000001332037211 */ /* 0x000fc400008f142f */
[----:B------:R-:W-:Y:S01]  /*14c0*/  LOP3.LUT R48, R37, R32, R48, 0xfe, !PT ;  /* 0x0000002025307212 */ /* 0x000fe200078efe30 */
[----:B-1----:R-:W-:Y:S01]  /*14d0*/  FADD R11, R16, -R11 ;  /* 0x8000000b100b7221 */ /* 0x002fe20000000000 */
[C---:B------:R-:W-:Y:S01]  /*14e0*/  LEA R18, P1, R35.reuse, R18, 0x2 ;  /* 0x0000001223127211 */ /* 0x040fe200078210ff */
[----:B------:R-:W3:Y:S01]  /*14f0*/  LDG.E.EL R20, desc[UR4][R2.64] ;  /* 0x0000000402147981 */ /* 0x000ee2000c2e1900 */
[----:B------:R-:W1:Y:S01]  /*1500*/  FRND.FTZ.FLOOR R32, R15 ;  /* 0x0000000f00207307 */ /* 0x000e620000215000 */
[C---:B------:R-:W-:Y:S01]  /*1510*/  FSETP.LT.AND P6, PT, R14.reuse, 4, P6 ;  /* 0x408000000e00780b */ /* 0x040fe200037c1000 */
[----:B------:R-:W4:Y:S01]  /*1520*/  LDC.64 R6, c[0x0][0x238] ;  /* 0x00008e00ff067b82 */ /* 0x000f220000000a00 */
[----:B------:R-:W-:Y:S01]  /*1530*/  LEA.HI.X R19, R35, R19, R48, 0x2, P1 ;  /* 0x0000001323137211 */ /* 0x000fe200008f1430 */
[----:B------:R-:W-:Y:S01]  /*1540*/  FADD R35, -R9, R44 ;  /* 0x0000002c09237221 */ /* 0x000fe20000000100 */
[----:B------:R-:W-:Y:S02]  /*1550*/  FSETP.GE.AND P6, PT, R14, RZ, P6 ;  /* 0x000000ff0e00720b */ /* 0x000fe400037c6000 */
[----:B------:R-:W-:Y:S01]  /*1560*/  ISETP.NE.AND P1, PT, R41, RZ, PT ;  /* 0x000000ff2900720c */ /* 0x000fe20003f25270 */
[----:B------:R1:W3:Y:S01]  /*1570*/  LDG.E.EL R21, desc[UR4][R18.64] ;  /* 0x0000000412157981 */ /* 0x0002e2000c2e1900 */
[----:B------:R-:W-:Y:S01]  /*1580*/  FADD R9, R9, -R14 ;  /* 0x8000000e09097221 */ /* 0x000fe20000000000 */
[----:B------:R-:W2:Y:S01]  /*1590*/  LDC.64 R16, c[0x0][0x248] ;  /* 0x00009200ff107b82 */ /* 0x000ea20000000a00 */
[----:B-1----:R-:W-:-:S07]  /*15a0*/  FADD R32, R15, -R32 ;  /* 0x800000200f207221 */ /* 0x002fce0000000000 */
[----:B------:R-:W1:Y:S08]  /*15b0*/  LDC.64 R18, c[0x0][0x240] ;  /* 0x00009000ff127b82 */ /* 0x000e700000000a00 */
[----:B------:R-:W2:Y:S08]  /*15c0*/  LDC.64 R14, c[0x0][0x210] ;  /* 0x00008400ff0e7b82 */ /* 0x000eb00000000a00 */
[----:B------:R-:W2:Y:S01]  /*15d0*/  LDC.64 R2, c[0x0][0x220] ;  /* 0x00008800ff027b82 */ /* 0x000ea20000000a00 */
[----:B------:R-:W-:Y:S01]  /*15e0*/  FSETP.LT.AND P1, PT, R34, 4, P1 ;  /* 0x408000002200780b */ /* 0x000fe20000f21000 */
[----:B------:R-:W-:Y:S01]  /*15f0*/  FMUL R31, R4, R11 ;  /* 0x0000000b041f7220 */ /* 0x000fe20000400000 */
[----:B------:R-:W-:-:S02]  /*1600*/  FMUL R33, R9, R32 ;  /* 0x0000002009217220 */ /* 0x000fc40000400000 */
[----:B------:R-:W-:Y:S01]  /*1610*/  FSETP.GE.AND P1, PT, R34, RZ, P1 ;  /* 0x000000ff2200720b */ /* 0x000fe20000f26000 */
[----:B------:R-:W-:Y:S01]  /*1620*/  FMUL R39, R30, R39 ;  /* 0x000000271e277220 */ /* 0x000fe20000400000 */
[----:B------:R-:W-:Y:S01]  /*1630*/  FMUL R34, R11, R30 ;  /* 0x0000001e0b227220 */ /* 0x000fe20000400000 */
[----:B------:R-:W-:Y:S01]  /*1640*/  FMUL R30, R9, R36 ;  /* 0x00000024091e7220 */ /* 0x000fe20000400000 */
[----:B------:R-:W-:Y:S01]  /*1650*/  FMUL R32, R32, R35 ;  /* 0x0000002320207220 */ /* 0x000fe20000400000 */
[----:B------:R-:W-:Y:S01]  /*1660*/  SEL R10, R22, RZ, P1 ;  /* 0x000000ff160a7207 */ /* 0x000fe20000800000 */
[----:B0---4-:R-:W-:Y:S01]  /*1670*/  IMAD.WIDE R6, R0, 0x8, R6 ;  /* 0x0000000800067825 */ /* 0x011fe200078e0206 */
[----:B------:R-:W-:Y:S02]  /*1680*/  SEL R11, R23, RZ, P1 ;  /* 0x000000ff170b7207 */ /* 0x000fe40000800000 */
[----:B------:R-:W-:Y:S01]  /*1690*/  SEL R8, R24, RZ, P6 ;  /* 0x000000ff18087207 */ /* 0x000fe20003000000 */
[----:B-1----:R-:W-:Y:S01]  /*16a0*/  IMAD.WIDE R18, R0, 0x8, R18 ;  /* 0x0000000800127825 */ /* 0x002fe200078e0212 */
[----:B------:R-:W-:-:S02]  /*16b0*/  SEL R9, R25, RZ, P6 ;  /* 0x000000ff19097207 */ /* 0x000fc40003000000 */
[----:B------:R-:W-:Y:S01]  /*16c0*/  FSEL R33, R33, RZ, P2 ;  /* 0x000000ff21217208 */ /* 0x000fe20001000000 */
[----:B--2---:R-:W-:Y:S01]  /*16d0*/  IMAD.WIDE R16, R0, 0x4, R16 ;  /* 0x0000000400107825 */ /* 0x004fe200078e0210 */
[----:B------:R-:W-:-:S03]  /*16e0*/  SEL R24, R26, RZ, P6 ;  /* 0x000000ff1a187207 */ /* 0x000fc60003000000 */
[----:B------:R-:W-:Y:S01]  /*16f0*/  IMAD.WIDE R14, R0, 0x4, R14 ;  /* 0x00000004000e7825 */ /* 0x000fe200078e020e */
[----:B------:R-:W-:-:S03]  /*1700*/  SEL R25, R27, RZ, P6 ;  /* 0x000000ff1b197207 */ /* 0x000fc60003000000 */
[----:B------:R-:W-:-:S04]  /*1710*/  IMAD.WIDE R12, R0, 0x4, R12 ;  /* 0x00000004000c7825 */ /* 0x000fc800078e020c */
[----:B------:R-:W-:Y:S01]  /*1720*/  FMUL R4, R35, R36 ;  /* 0x0000002423047220 */ /* 0x000fe20000400000 */
[----:B------:R-:W-:Y:S01]  /*1730*/  IMAD.WIDE R2, R0, 0x4, R2 ;  /* 0x0000000400027825 */ /* 0x000fe200078e0202 */
[----:B------:R-:W-:Y:S02]  /*1740*/  FSEL R0, R31, RZ, P4 ;  /* 0x000000ff1f007208 */ /* 0x000fe40002000000 */
[----:B------:R-:W-:Y:S01]  /*1750*/  SEL R23, R29, RZ, P1 ;  /* 0x000000ff1d177207 */ /* 0x000fe20000800000 */
[----:B------:R3:W-:Y:S01]  /*1760*/  STG.E.128 desc[UR4][R6.64], R8 ;  /* 0x0000000806007986 */ /* 0x0007e2000c101d04 */
[----:B------:R-:W-:Y:S02]  /*1770*/  FSEL R29, R30, RZ, P0 ;  /* 0x000000ff1e1d7208 */ /* 0x000fe40000000000 */
[----:B------:R-:W-:Y:S02]  /*1780*/  FSEL R34, R34, RZ, P5 ;  /* 0x000000ff22227208 */ /* 0x000fe40002800000 */
[----:B------:R-:W-:Y:S01]  /*1790*/  FSEL R32, R32, RZ, P3 ;  /* 0x000000ff20207208 */ /* 0x000fe20001800000 */
[----:B-----5:R-:W-:Y:S01]  /*17a0*/  FMUL R27, R40, R5 ;  /* 0x00000005281b7220 */ /* 0x020fe20000400000 */
[----:B------:R-:W-:Y:S01]  /*17b0*/  SEL R22, R28, RZ, P1 ;  /* 0x000000ff1c167207 */ /* 0x000fe20000800000 */
[----:B------:R-:W-:Y:S01]  /*17c0*/  FMUL R26, R38, R29 ;  /* 0x0000001d261a7220 */ /* 0x000fe20000400000 */
[----:B------:R-:W-:-:S02]  /*17d0*/  SEL R4, R4, RZ, P6 ;  /* 0x000000ff04047207 */ /* 0x000fc40003000000 */
[----:B------:R-:W-:Y:S01]  /*17e0*/  SEL R5, R39, RZ, P1 ;  /* 0x000000ff27057207 */ /* 0x000fe20000800000 */
[----:B------:R-:W-:Y:S01]  /*17f0*/  FMUL R45, R45, R34 ;  /* 0x000000222d2d7220 */ /* 0x000fe20000400000 */
[----:B------:R-:W-:Y:S01]  /*1800*/  FMUL R44, R43, R32 ;  /* 0x000000202b2c7220 */ /* 0x000fe20000400000 */
[----:B---3--:R-:W-:Y:S01]  /*1810*/  FMUL R6, R33, R20 ;  /* 0x0000001421067220 */ /* 0x008fe20000400000 */
[----:B------:R-:W-:Y:S02]  /*1820*/  IMAD.MOV.U32 R20, RZ, RZ, R24 ;  /* 0x000000ffff147224 */ /* 0x000fe400078e0018 */
[----:B------:R-:W-:Y:S01]  /*1830*/  FMUL R7, R0, R21 ;  /* 0x0000001500077220 */ /* 0x000fe20000400000 */
[----:B------:R-:W-:-:S05]  /*1840*/  IMAD.MOV.U32 R21, RZ, RZ, R25 ;  /* 0x000000ffff157224 */ /* 0x000fca00078e0019 */
[----:B------:R-:W-:Y:S04]  /*1850*/  STG.E.128 desc[UR4][R18.64], R20 ;  /* 0x0000001412007986 */ /* 0x000fe8000c101d04 */
[----:B------:R-:W-:Y:S04]  /*1860*/  STG.E.64 desc[UR4][R16.64], R4 ;  /* 0x0000000410007986 */ /* 0x000fe8000c101b04 */
[----:B------:R-:W-:Y:S04]  /*1870*/  STG.E.64 desc[UR4][R14.64], R26 ;  /* 0x0000001a0e007986 */ /* 0x000fe8000c101b04 */
[----:B------:R-:W-:Y:S04]  /*1880*/  STG.E.64 desc[UR4][R12.64], R44 ;  /* 0x0000002c0c007986 */ /* 0x000fe8000c101b04 */
[----:B------:R-:W-:Y:S01]  /*1890*/  STG.E.64 desc[UR4][R2.64], R6 ;  /* 0x0000000602007986 */ /* 0x000fe2000c101b04 */
[----:B------:R-:W-:Y:S05]  /*18a0*/  EXIT ;  /* 0x000000000000794d */ /* 0x000fea0003800000 */
.L_x_6:
[----:B------:R-:W-:-:S00]  /*18b0*/  BRA `(.L_x_6) ;  /* 0xfffffffc00fc7947 */ /* 0x000fc0000383ffff */
[----:B------:R-:W-:-:S00]  /*18c0*/  NOP ;  /* 0x0000000000007918 */ /* 0x000fc00000000000 */
        /* <DEDUP_REMOVED lines=11> */
.L_x_7:


//--------------------- .nv.global.init           --------------------------
	.section	.nv.global.init,"aw",@progbits
.nv.global.init:
	.type		assertFunc_3,@object
	.size		assertFunc_3,(assertFunc_5 - assertFunc_3)
assertFunc_3:
        /*0000*/ 	.byte	0x75, 0x6e, 0x6b, 0x6e, 0x6f, 0x77, 0x6e, 0x00
	.type		assertFunc_5,@object
	.size		assertFunc_5,(assertFunc_1 - assertFunc_5)
assertFunc_5:
        /*0008*/ 	.byte	0x75, 0x6e, 0x6b, 0x6e, 0x6f, 0x77, 0x6e, 0x00
	.type		assertFunc_1,@object
	.size		assertFunc_1,(assertFunc_2 - assertFunc_1)
assertFunc_1:
        /*0010*/ 	.byte	0x75, 0x6e, 0x6b, 0x6e, 0x6f, 0x77, 0x6e, 0x00
	.type		assertFunc_2,@object
	.size		assertFunc_2,(assertFunc_4 - assertFunc_2)
assertFunc_2:
        /*0018*/ 	.byte	0x75, 0x6e, 0x6b, 0x6e, 0x6f, 0x77, 0x6e, 0x00
	.type		assertFunc_4,@object
	.size		assertFunc_4,(assertFunc_0 - assertFunc_4)
assertFunc_4:
        /*0020*/ 	.byte	0x75, 0x6e, 0x6b, 0x6e, 0x6f, 0x77, 0x6e, 0x00
	.type		assertFunc_0,@object
	.size		assertFunc_0,(_$_str - assertFunc_0)
assertFunc_0:
        /*0028*/ 	.byte	0x75, 0x6e, 0x6b, 0x6e, 0x6f, 0x77, 0x6e, 0x00
	.type		_$_str,@object
	.size		_$_str,(assertMessage_5 - _$_str)
_$_str:
        /*0030*/ 	.byte	0x5f, 0x5f, 0x43, 0x55, 0x44, 0x41, 0x5f, 0x46, 0x54, 0x5a, 0x00
	.type		assertMessage_5,@object
	.size		assertMessage_5,(assertMessage_1 - assertMessage_5)
assertMessage_5:
        /*003b*/ 	.byte	0x69, 0x6e, 0x64, 0x65, 0x78, 0x20, 0x6f, 0x75, 0x74, 0x20, 0x6f, 0x66, 0x20, 0x62, 0x6f, 0x75
        /*004b*/ 	.byte	0x6e, 0x64, 0x73, 0x3a, 0x20, 0x30, 0x20, 0x3c, 0x3d, 0x20, 0x74, 0x6d, 0x70, 0x39, 0x35, 0x20
        /*005b*/ 	.byte	0x3c, 0x20, 0x34, 0x00
	.type		assertMessage_1,@object
	.size		assertMessage_1,(assertMessage_3 - assertMessage_1)
assertMessage_1:
        /*005f*/ 	.byte	0x69, 0x6e, 0x64, 0x65, 0x78, 0x20, 0x6f, 0x75, 0x74, 0x20, 0x6f, 0x66, 0x20, 0x62, 0x6f, 0x75
        /*006f*/ 	.byte	0x6e, 0x64, 0x73, 0x3a, 0x20, 0x30, 0x20, 0x3c, 0x3d, 0x20, 0x74, 0x6d, 0x70, 0x36, 0x31, 0x20
        /*007f*/ 	.byte	0x3c, 0x20, 0x34, 0x00
	.type		assertMessage_3,@object
	.size		assertMessage_3,(assertMessage_0 - assertMessage_3)
assertMessage_3:
        /*0083*/ 	.byte	0x69, 0x6e, 0x64, 0x65, 0x78, 0x20, 0x6f, 0x75, 0x74, 0x20, 0x6f, 0x66, 0x20, 0x62, 0x6f, 0x75
        /*0093*/ 	.byte	0x6e, 0x64, 0x73, 0x3a, 0x20, 0x30, 0x20, 0x3c, 0x3d, 0x20, 0x74, 0x6d, 0x70, 0x37, 0x37, 0x20
        /*00a3*/ 	.byte	0x3c, 0x20, 0x34, 0x00
	.type		assertMessage_0,@object
	.size		assertMessage_0,(assertMessage_4 - assertMessage_0)
assertMessage_0:
        /*00a7*/ 	.byte	0x69, 0x6e, 0x64, 0x65, 0x78, 0x20, 0x6f, 0x75, 0x74, 0x20, 0x6f, 0x66, 0x20, 0x62, 0x6f, 0x75
        /*00b7*/ 	.byte	0x6e, 0x64, 0x73, 0x3a, 0x20, 0x30, 0x20, 0x3c, 0x3d, 0x20, 0x74, 0x6d, 0x70, 0x35, 0x35, 0x20
        /*00c7*/ 	.byte	0x3c, 0x20, 0x34, 0x00
	.type		assertMessage_4,@object
	.size		assertMessage_4,(assertMessage_2 - assertMessage_4)
assertMessage_4:
        /*00cb*/ 	.byte	0x69, 0x6e, 0x64, 0x65, 0x78, 0x20, 0x6f, 0x75, 0x74, 0x20, 0x6f, 0x66, 0x20, 0x62, 0x6f, 0x75
        /*00db*/ 	.byte	0x6e, 0x64, 0x73, 0x3a, 0x20, 0x30, 0x20, 0x3c, 0x3d, 0x20, 0x74, 0x6d, 0x70, 0x39, 0x30, 0x20
        /*00eb*/ 	.byte	0x3c, 0x20, 0x34, 0x00
	.type		assertMessage_2,@object
	.size		assertMessage_2,(assertFile_2 - assertMessage_2)
assertMessage_2:
        /*00ef*/ 	.byte	0x69, 0x6e, 0x64, 0x65, 0x78, 0x20, 0x6f, 0x75, 0x74, 0x20, 0x6f, 0x66, 0x20, 0x62, 0x6f, 0x75
        /*00ff*/ 	.byte	0x6e, 0x64, 0x73, 0x3a, 0x20, 0x30, 0x20, 0x3c, 0x3d, 0x20, 0x74, 0x6d, 0x70, 0x37, 0x32, 0x20
        /*010f*/ 	.byte	0x3c, 0x20, 0x34, 0x00
	.type		assertFile_2,@object
	.size		assertFile_2,(assertFile_0 - assertFile_2)
assertFile_2:
        /*0113*/ 	.byte	0x69, 0x6e, 0x64, 0x75, 0x63, 0x74, 0x6f, 0x72, 0x5f, 0x63, 0x61, 0x63, 0x68, 0x65, 0x2f, 0x6d
        /*0123*/ 	.byte	0x67, 0x2f, 0x63, 0x6d, 0x67, 0x67, 0x72, 0x72, 0x65, 0x66, 0x79, 0x79, 0x6e, 0x67, 0x74, 0x66
        /*0133*/ 	.byte	0x69, 0x78, 0x65, 0x6e, 0x72, 0x68, 0x36, 0x77, 0x73, 0x71, 0x65, 0x6b, 0x36, 0x65, 0x73, 0x68
        /*0143*/ 	.byte	0x72, 0x6d, 0x6f, 0x35, 0x61, 0x69, 0x6b, 0x32, 0x69, 0x37, 0x67, 0x62, 0x65, 0x6f, 0x6e, 0x79
        /*0153*/ 	.byte	0x67, 0x36, 0x77, 0x6f, 0x69, 0x36, 0x2e, 0x70, 0x79, 0x00
	.type		assertFile_0,@object
	.size		assertFile_0,(assertFile_4 - assertFile_0)
assertFile_0:
        /*015d*/ 	.byte	0x69, 0x6e, 0x64, 0x75, 0x63, 0x74, 0x6f, 0x72, 0x5f, 0x63, 0x61, 0x63, 0x68, 0x65, 0x2f, 0x6d
        /*016d*/ 	.byte	0x67, 0x2f, 0x63, 0x6d, 0x67, 0x67, 0x72, 0x72, 0x65, 0x66, 0x79, 0x79, 0x6e, 0x67, 0x74, 0x66
        /*017d*/ 	.byte	0x69, 0x78, 0x65, 0x6e, 0x72, 0x68, 0x36, 0x77, 0x73, 0x71, 0x65, 0x6b, 0x36, 0x65, 0x73, 0x68
        /*018d*/ 	.byte	0x72, 0x6d, 0x6f, 0x35, 0x61, 0x69, 0x6b, 0x32, 0x69, 0x37, 0x67, 0x62, 0x65, 0x6f, 0x6e, 0x79
        /*019d*/ 	.byte	0x67, 0x36, 0x77, 0x6f, 0x69, 0x36, 0x2e, 0x70, 0x79, 0x00
	.type		assertFile_4,@object
	.size		assertFile_4,(assertFile_5 - assertFile_4)
assertFile_4:
        /*01a7*/ 	.byte	0x69, 0x6e, 0x64, 0x75, 0x63, 0x74, 0x6f, 0x72, 0x5f, 0x63, 0x61, 0x63, 0x68, 0x65, 0x2f, 0x6d
        /*01b7*/ 	.byte	0x67, 0x2f, 0x63, 0x6d, 0x67, 0x67, 0x72, 0x72, 0x65, 0x66, 0x79, 0x79, 0x6e, 0x67, 0x74, 0x66
        /*01c7*/ 	.byte	0x69, 0x78, 0x65, 0x6e, 0x72, 0x68, 0x36, 0x77, 0x73, 0x71, 0x65, 0x6b, 0x36, 0x65, 0x73, 0x68
        /*01d7*/ 	.byte	0x72, 0x6d, 0x6f, 0x35, 0x61, 0x69, 0x6b, 0x32, 0x69, 0x37, 0x67, 0x62, 0x65, 0x6f, 0x6e, 0x79
        /*01e7*/ 	.byte	0x67, 0x36, 0x77, 0x6f, 0x69, 0x36, 0x2e, 0x70, 0x79, 0x00
	.type		assertFile_5,@object
	.size		assertFile_5,(assertFile_1 - assertFile_5)
assertFile_5:
        /*01f1*/ 	.byte	0x69, 0x6e, 0x64, 0x75, 0x63, 0x74, 0x6f, 0x72, 0x5f, 0x63, 0x61, 0x63, 0x68, 0x65, 0x2f, 0x6d
        /*0201*/ 	.byte	0x67, 0x2f, 0x63, 0x6d, 0x67, 0x67, 0x72, 0x72, 0x65, 0x66, 0x79, 0x79, 0x6e, 0x67, 0x74, 0x66
        /*0211*/ 	.byte	0x69, 0x78, 0x65, 0x6e, 0x72, 0x68, 0x36, 0x77, 0x73, 0x71, 0x65, 0x6b, 0x36, 0x65, 0x73, 0x68
        /*0221*/ 	.byte	0x72, 0x6d, 0x6f, 0x35, 0x61, 0x69, 0x6b, 0x32, 0x69, 0x37, 0x67, 0x62, 0x65, 0x6f, 0x6e, 0x79
        /*0231*/ 	.byte	0x67, 0x36, 0x77, 0x6f, 0x69, 0x36, 0x2e, 0x70, 0x79, 0x00
	.type		assertFile_1,@object
	.size		assertFile_1,(assertFile_3 - assertFile_1)
assertFile_1:
        /*023b*/ 	.byte	0x69, 0x6e, 0x64, 0x75, 0x63, 0x74, 0x6f, 0x72, 0x5f, 0x63, 0x61, 0x63, 0x68, 0x65, 0x2f, 0x6d
        /*024b*/ 	.byte	0x67, 0x2f, 0x63, 0x6d, 0x67, 0x67, 0x72, 0x72, 0x65, 0x66, 0x79, 0x79, 0x6e, 0x67, 0x74, 0x66
        /*025b*/ 	.byte	0x69, 0x78, 0x65, 0x6e, 0x72, 0x68, 0x36, 0x77, 0x73, 0x71, 0x65, 0x6b, 0x36, 0x65, 0x73, 0x68
        /*026b*/ 	.byte	0x72, 0x6d, 0x6f, 0x35, 0x61, 0x69, 0x6b, 0x32, 0x69, 0x37, 0x67, 0x62, 0x65, 0x6f, 0x6e, 0x79
        /*027b*/ 	.byte	0x67, 0x36, 0x77, 0x6f, 0x69, 0x36, 0x2e, 0x70, 0x79, 0x00
	.type		assertFile_3,@object
	.size		assertFile_3,(.L_7 - assertFile_3)
assertFile_3:
        /*0285*/ 	.byte	0x69, 0x6e, 0x64, 0x75, 0x63, 0x74, 0x6f, 0x72, 0x5f, 0x63, 0x61, 0x63, 0x68, 0x65, 0x2f, 0x6d
        /*0295*/ 	.byte	0x67, 0x2f, 0x63, 0x6d, 0x67, 0x67, 0x72, 0x72, 0x65, 0x66, 0x79, 0x79, 0x6e, 0x67, 0x74, 0x66
        /*02a5*/ 	.byte	0x69, 0x78, 0x65, 0x6e, 0x72, 0x68, 0x36, 0x77, 0x73, 0x71, 0x65, 0x6b, 0x36, 0x65, 0x73, 0x68
        /*02b5*/ 	.byte	0x72, 0x6d, 0x6f, 0x35, 0x61, 0x69, 0x6b, 0x32, 0x69, 0x37, 0x67, 0x62, 0x65, 0x6f, 0x6e, 0x79
        /*02c5*/ 	.byte	0x67, 0x36, 0x77, 0x6f, 0x69, 0x36, 0x2e, 0x70, 0x79, 0x00
.L_7:


//--------------------- .nv.constant0.triton_poi_fused_grid_sampler_2d_3 --------------------------
	.section	.nv.constant0.triton_poi_fused_grid_sampler_2d_3,"a",@progbits
	.sectionflags	@""
	.align	4
.nv.constant0.triton_poi_fused_grid_sampler_2d_3:
	.zero		596


//--------------------- SYMBOLS --------------------------

	.type		__assertfail,@function
